//
// Generated by NVIDIA NVVM Compiler
//
// Compiler Build ID: CL-36424714
// Cuda compilation tools, release 13.0, V13.0.88
// Based on NVVM 20.0.0
//

.version 9.0
.target sm_100
.address_size 64

	// .globl	cuda_glia_update_live

.visible .entry cuda_glia_update_live(
	.param .u32 cuda_glia_update_live_param_0,
	.param .u64 .ptr .align 1 cuda_glia_update_live_param_1,
	.param .u64 .ptr .align 1 cuda_glia_update_live_param_2,
	.param .u64 .ptr .align 1 cuda_glia_update_live_param_3,
	.param .f32 cuda_glia_update_live_param_4,
	.param .f32 cuda_glia_update_live_param_5,
	.param .f32 cuda_glia_update_live_param_6,
	.param .f32 cuda_glia_update_live_param_7,
	.param .f32 cuda_glia_update_live_param_8,
	.param .u64 .ptr .align 1 cuda_glia_update_live_param_9,
	.param .u64 .ptr .align 1 cuda_glia_update_live_param_10,
	.param .u64 .ptr .align 1 cuda_glia_update_live_param_11,
	.param .u64 .ptr .align 1 cuda_glia_update_live_param_12,
	.param .u32 cuda_glia_update_live_param_13,
	.param .f32 cuda_glia_update_live_param_14,
	.param .u32 cuda_glia_update_live_param_15,
	.param .u32 cuda_glia_update_live_param_16
)
{
	.reg .pred 	%p<10>;
	.reg .b16 	%rs<8>;
	.reg .b32 	%r<20>;
	.reg .b32 	%f<9>;
	.reg .b64 	%rd<44>;

	ld.param.u32 	%r8, [cuda_glia_update_live_param_0];
	ld.param.u64 	%rd11, [cuda_glia_update_live_param_1];
	ld.param.u64 	%rd12, [cuda_glia_update_live_param_3];
	ld.param.f32 	%f2, [cuda_glia_update_live_param_4];
	ld.param.f32 	%f3, [cuda_glia_update_live_param_5];
	ld.param.f32 	%f4, [cuda_glia_update_live_param_6];
	ld.param.f32 	%f5, [cuda_glia_update_live_param_7];
	ld.param.f32 	%f6, [cuda_glia_update_live_param_8];
	ld.param.u64 	%rd10, [cuda_glia_update_live_param_10];
	ld.param.u64 	%rd13, [cuda_glia_update_live_param_11];
	ld.param.u64 	%rd14, [cuda_glia_update_live_param_12];
	ld.param.u32 	%r5, [cuda_glia_update_live_param_13];
	ld.param.f32 	%f7, [cuda_glia_update_live_param_14];
	ld.param.u32 	%r6, [cuda_glia_update_live_param_15];
	ld.param.u32 	%r7, [cuda_glia_update_live_param_16];
	cvta.to.global.u64 	%rd1, %rd14;
	cvta.to.global.u64 	%rd2, %rd13;
	cvta.to.global.u64 	%rd3, %rd12;
	cvta.to.global.u64 	%rd4, %rd11;
	mov.u32 	%r9, %tid.x;
	mov.u32 	%r10, %ctaid.x;
	mov.u32 	%r11, %ntid.x;
	mad.lo.s32 	%r1, %r10, %r11, %r9;
	setp.ge.s32 	%p1, %r1, %r8;
	@%p1 bra 	$L__BB0_14;
	ld.param.u64 	%rd43, [cuda_glia_update_live_param_9];
	cvta.to.global.u64 	%rd15, %rd10;
	cvta.to.global.u64 	%rd16, %rd43;
	cvt.s64.s32 	%rd17, %r1;
	mul.wide.s32 	%rd18, %r1, 4;
	add.s64 	%rd19, %rd16, %rd18;
	ld.global.u32 	%r2, [%rd19];
	add.s64 	%rd5, %rd15, %rd17;
	ld.global.u8 	%rs1, [%rd5];
	setp.eq.s16 	%p2, %rs1, 1;
	@%p2 bra 	$L__BB0_10;
	setp.ne.s16 	%p3, %rs1, 2;
	@%p3 bra 	$L__BB0_14;
	add.s64 	%rd6, %rd2, %rd18;
	ld.global.u32 	%r3, [%rd6];
	setp.gt.u32 	%p6, %r3, %r6;
	@%p6 bra 	$L__BB0_5;
	add.s32 	%r16, %r2, %r5;
	mul.wide.s32 	%rd30, %r16, 4;
	add.s64 	%rd31, %rd4, %rd30;
	ld.global.f32 	%f1, [%rd31];
	setp.ltu.f32 	%p7, %f1, %f5;
	@%p7 bra 	$L__BB0_6;
$L__BB0_5:
	ld.param.u64 	%rd42, [cuda_glia_update_live_param_2];
	mov.b16 	%rs6, 0;
	st.global.u8 	[%rd5], %rs6;
	cvt.s64.s32 	%rd36, %r2;
	mul.wide.s32 	%rd37, %r2, 4;
	add.s64 	%rd38, %rd3, %rd37;
	mov.b32 	%r19, -1082130432;
	st.global.u32 	[%rd38], %r19;
	cvta.to.global.u64 	%rd39, %rd42;
	add.s64 	%rd40, %rd39, %rd37;
	st.global.f32 	[%rd40], %f7;
	add.s64 	%rd41, %rd1, %rd36;
	mov.b16 	%rs7, 4;
	st.global.u8 	[%rd41], %rs7;
	bra.uni 	$L__BB0_14;
$L__BB0_6:
	setp.geu.f32 	%p8, %f1, %f6;
	@%p8 bra 	$L__BB0_9;
	mov.b16 	%rs4, 1;
	st.global.u8 	[%rd5], %rs4;
	cvt.s64.s32 	%rd32, %r2;
	mul.wide.s32 	%rd33, %r2, 4;
	add.s64 	%rd34, %rd3, %rd33;
	st.global.f32 	[%rd34], %f3;
	add.s64 	%rd35, %rd1, %rd32;
	mov.b16 	%rs5, 5;
	st.global.u8 	[%rd35], %rs5;
	setp.eq.s32 	%p9, %r7, 0;
	@%p9 bra 	$L__BB0_14;
	mov.b32 	%r18, 0;
	st.global.u32 	[%rd6], %r18;
	bra.uni 	$L__BB0_14;
$L__BB0_9:
	add.s32 	%r17, %r3, 1;
	st.global.u32 	[%rd6], %r17;
	bra.uni 	$L__BB0_14;
$L__BB0_10:
	add.s32 	%r12, %r2, %r5;
	mul.wide.s32 	%rd20, %r12, 4;
	add.s64 	%rd21, %rd4, %rd20;
	ld.global.f32 	%f8, [%rd21];
	setp.ltu.f32 	%p4, %f8, %f4;
	@%p4 bra 	$L__BB0_12;
	cvt.s64.s32 	%rd22, %r2;
	mul.wide.s32 	%rd23, %r2, 4;
	add.s64 	%rd24, %rd3, %rd23;
	st.global.f32 	[%rd24], %f2;
	mov.b16 	%rs2, 2;
	st.global.u8 	[%rd5], %rs2;
	add.s64 	%rd26, %rd2, %rd18;
	ld.global.u32 	%r13, [%rd26];
	add.s32 	%r14, %r13, 1;
	st.global.u32 	[%rd26], %r14;
	add.s64 	%rd27, %rd1, %rd22;
	mov.b16 	%rs3, 6;
	st.global.u8 	[%rd27], %rs3;
	bra.uni 	$L__BB0_14;
$L__BB0_12:
	add.s64 	%rd7, %rd2, %rd18;
	ld.global.u32 	%r4, [%rd7];
	setp.eq.s32 	%p5, %r4, 0;
	@%p5 bra 	$L__BB0_14;
	add.s32 	%r15, %r4, -1;
	st.global.u32 	[%rd7], %r15;
$L__BB0_14:
	ret;

}


// ===== COMPILED SASS (sm_100) =====

	.target	sm_100

	.elftype	@"ET_EXEC"


//--------------------- .note.nv.tkinfo           --------------------------
	.section	.note.nv.tkinfo,"",@"SHT_NOTE"
	.sectionflags	@"SHF_NOTE_NV_TKINFO"
	.tkinfo
        /*0018*/ 	.word	0x00000002
        /*0030*/ 	.string	""
        /*0030*/ 	.string	"ptxas"
        /*0030*/ 	.string	"Cuda compilation tools, release 13.0, V13.0.88"
        /*0030*/ 	.string	"Build cuda_13.0.r13.0/compiler.36424714_0"
        /*0030*/ 	.string	"-arch sm_100 -m 64 "



//--------------------- .note.nv.cuinfo           --------------------------
	.section	.note.nv.cuinfo,"",@"SHT_NOTE"
	.sectionflags	@"SHF_NOTE_NV_CUINFO"
        /*0018*/ 	.short	0x0002
        /*001a*/ 	.short	0x0064
        /*001c*/ 	.short	0x0082
	.zero		2


//--------------------- .nv.info                  --------------------------
	.section	.nv.info,"",@"SHT_CUDA_INFO"
	.align	4


	//----- nvinfo : EIATTR_REGCOUNT
	.align		4
        /*0000*/ 	.byte	0x04, 0x2f
        /*0002*/ 	.short	(.L_1 - .L_0)
	.align		4
.L_0:
        /*0004*/ 	.word	index@(cuda_glia_update_live)
        /*0008*/ 	.word	0x00000011


	//----- nvinfo : EIATTR_FRAME_SIZE
	.align		4
.L_1:
        /*000c*/ 	.byte	0x04, 0x11
        /*000e*/ 	.short	(.L_3 - .L_2)
	.align		4
.L_2:
        /*0010*/ 	.word	index@(cuda_glia_update_live)
        /*0014*/ 	.word	0x00000000


	//----- nvinfo : EIATTR_MIN_STACK_SIZE
	.align		4
.L_3:
        /*0018*/ 	.byte	0x04, 0x12
        /*001a*/ 	.short	(.L_5 - .L_4)
	.align		4
.L_4:
        /*001c*/ 	.word	index@(cuda_glia_update_live)
        /*0020*/ 	.word	0x00000000
.L_5:


//--------------------- .nv.compat                --------------------------
	.section	.nv.compat,"",@"SHT_CUDA_COMPAT_INFO"
	.align	4
        /*0000*/ 	.byte	0x02, 0x09, 0x00, 0x00, 0x02, 0x02, 0x01, 0x00, 0x02, 0x05, 0x05, 0x00, 0x03, 0x07, 0x01, 0x01
        /*0010*/ 	.byte	0x02, 0x03, 0x00, 0x00, 0x02, 0x06, 0x01, 0x00, 0x04, 0x0b, 0x08, 0x00, 0x09, 0x00, 0x00, 0x00
        /*0020*/ 	.byte	0x00, 0x00, 0x00, 0x00


//--------------------- .nv.info.cuda_glia_update_live --------------------------
	.section	.nv.info.cuda_glia_update_live,"",@"SHT_CUDA_INFO"
	.sectionflags	@""
	.align	4


	//----- nvinfo : EIATTR_CUDA_API_VERSION
	.align		4
        /*0000*/ 	.byte	0x04, 0x37
        /*0002*/ 	.short	(.L_7 - .L_6)
.L_6:
        /*0004*/ 	.word	0x00000082


	//----- nvinfo : EIATTR_KPARAM_INFO
	.align		4
.L_7:
        /*0008*/ 	.byte	0x04, 0x17
        /*000a*/ 	.short	(.L_9 - .L_8)
.L_8:
        /*000c*/ 	.word	0x00000000
        /*0010*/ 	.short	0x0010
        /*0012*/ 	.short	0x0064
        /*0014*/ 	.byte	0x00, 0xf0, 0x11, 0x00


	//----- nvinfo : EIATTR_KPARAM_INFO
	.align		4
.L_9:
        /*0018*/ 	.byte	0x04, 0x17
        /*001a*/ 	.short	(.L_11 - .L_10)
.L_10:
        /*001c*/ 	.word	0x00000000
        /*0020*/ 	.short	0x000f
        /*0022*/ 	.short	0x0060
        /*0024*/ 	.byte	0x00, 0xf0, 0x11, 0x00


	//----- nvinfo : EIATTR_KPARAM_INFO
	.align		4
.L_11:
        /*0028*/ 	.byte	0x04, 0x17
        /*002a*/ 	.short	(.L_13 - .L_12)
.L_12:
        /*002c*/ 	.word	0x00000000
        /*0030*/ 	.short	0x000e
        /*0032*/ 	.short	0x005c
        /*0034*/ 	.byte	0x00, 0xf0, 0x11, 0x00


	//----- nvinfo : EIATTR_KPARAM_INFO
	.align		4
.L_13:
        /*0038*/ 	.byte	0x04, 0x17
        /*003a*/ 	.short	(.L_15 - .L_14)
.L_14:
        /*003c*/ 	.word	0x00000000
        /*0040*/ 	.short	0x000d
        /*0042*/ 	.short	0x0058
        /*0044*/ 	.byte	0x00, 0xf0, 0x11, 0x00


	//----- nvinfo : EIATTR_KPARAM_INFO
	.align		4
.L_15:
        /*0048*/ 	.byte	0x04, 0x17
        /*004a*/ 	.short	(.L_17 - .L_16)
.L_16:
        /*004c*/ 	.word	0x00000000
        /*0050*/ 	.short	0x000c
        /*0052*/ 	.short	0x0050
        /*0054*/ 	.byte	0x00, 0xf5, 0x21, 0x00


	//----- nvinfo : EIATTR_KPARAM_INFO
	.align		4
.L_17:
        /*0058*/ 	.byte	0x04, 0x17
        /*005a*/ 	.short	(.L_19 - .L_18)
.L_18:
        /*005c*/ 	.word	0x00000000
        /*0060*/ 	.short	0x000b
        /*0062*/ 	.short	0x0048
        /*0064*/ 	.byte	0x00, 0xf5, 0x21, 0x00


	//----- nvinfo : EIATTR_KPARAM_INFO
	.align		4
.L_19:
        /*0068*/ 	.byte	0x04, 0x17
        /*006a*/ 	.short	(.L_21 - .L_20)
.L_20:
        /*006c*/ 	.word	0x00000000
        /*0070*/ 	.short	0x000a
        /*0072*/ 	.short	0x0040
        /*0074*/ 	.byte	0x00, 0xf5, 0x21, 0x00


	//----- nvinfo : EIATTR_KPARAM_INFO
	.align		4
.L_21:
        /*0078*/ 	.byte	0x04, 0x17
        /*007a*/ 	.short	(.L_23 - .L_22)
.L_22:
        /*007c*/ 	.word	0x00000000
        /*0080*/ 	.short	0x0009
        /*0082*/ 	.short	0x0038
        /*0084*/ 	.byte	0x00, 0xf5, 0x21, 0x00


	//----- nvinfo : EIATTR_KPARAM_INFO
	.align		4
.L_23:
        /*0088*/ 	.byte	0x04, 0x17
        /*008a*/ 	.short	(.L_25 - .L_24)
.L_24:
        /*008c*/ 	.word	0x00000000
        /*0090*/ 	.short	0x0008
        /*0092*/ 	.short	0x0030
        /*0094*/ 	.byte	0x00, 0xf0, 0x11, 0x00


	//----- nvinfo : EIATTR_KPARAM_INFO
	.align		4
.L_25:
        /*0098*/ 	.byte	0x04, 0x17
        /*009a*/ 	.short	(.L_27 - .L_26)
.L_26:
        /*009c*/ 	.word	0x00000000
        /*00a0*/ 	.short	0x0007
        /*00a2*/ 	.short	0x002c
        /*00a4*/ 	.byte	0x00, 0xf0, 0x11, 0x00


	//----- nvinfo : EIATTR_KPARAM_INFO
	.align		4
.L_27:
        /*00a8*/ 	.byte	0x04, 0x17
        /*00aa*/ 	.short	(.L_29 - .L_28)
.L_28:
        /*00ac*/ 	.word	0x00000000
        /*00b0*/ 	.short	0x0006
        /*00b2*/ 	.short	0x0028
        /*00b4*/ 	.byte	0x00, 0xf0, 0x11, 0x00


	//----- nvinfo : EIATTR_KPARAM_INFO
	.align		4
.L_29:
        /*00b8*/ 	.byte	0x04, 0x17
        /*00ba*/ 	.short	(.L_31 - .L_30)
.L_30:
        /*00bc*/ 	.word	0x00000000
        /*00c0*/ 	.short	0x0005
        /*00c2*/ 	.short	0x0024
        /*00c4*/ 	.byte	0x00, 0xf0, 0x11, 0x00


	//----- nvinfo : EIATTR_KPARAM_INFO
	.align		4
.L_31:
        /*00c8*/ 	.byte	0x04, 0x17
        /*00ca*/ 	.short	(.L_33 - .L_32)
.L_32:
        /*00cc*/ 	.word	0x00000000
        /*00d0*/ 	.short	0x0004
        /*00d2*/ 	.short	0x0020
        /*00d4*/ 	.byte	0x00, 0xf0, 0x11, 0x00


	//----- nvinfo : EIATTR_KPARAM_INFO
	.align		4
.L_33:
        /*00d8*/ 	.byte	0x04, 0x17
        /*00da*/ 	.short	(.L_35 - .L_34)
.L_34:
        /*00dc*/ 	.word	0x00000000
        /*00e0*/ 	.short	0x0003
        /*00e2*/ 	.short	0x0018
        /*00e4*/ 	.byte	0x00, 0xf5, 0x21, 0x00


	//----- nvinfo : EIATTR_KPARAM_INFO
	.align		4
.L_35:
        /*00e8*/ 	.byte	0x04, 0x17
        /*00ea*/ 	.short	(.L_37 - .L_36)
.L_36:
        /*00ec*/ 	.word	0x00000000
        /*00f0*/ 	.short	0x0002
        /*00f2*/ 	.short	0x0010
        /*00f4*/ 	.byte	0x00, 0xf5, 0x21, 0x00


	//----- nvinfo : EIATTR_KPARAM_INFO
	.align		4
.L_37:
        /*00f8*/ 	.byte	0x04, 0x17
        /*00fa*/ 	.short	(.L_39 - .L_38)
.L_38:
        /*00fc*/ 	.word	0x00000000
        /*0100*/ 	.short	0x0001
        /*0102*/ 	.short	0x0008
        /*0104*/ 	.byte	0x00, 0xf5, 0x21, 0x00


	//----- nvinfo : EIATTR_KPARAM_INFO
	.align		4
.L_39:
        /*0108*/ 	.byte	0x04, 0x17
        /*010a*/ 	.short	(.L_41 - .L_40)
.L_40:
        /*010c*/ 	.word	0x00000000
        /*0110*/ 	.short	0x0000
        /*0112*/ 	.short	0x0000
        /*0114*/ 	.byte	0x00, 0xf0, 0x11, 0x00


	//----- nvinfo : EIATTR_SPARSE_MMA_MASK
	.align		4
.L_41:
        /*0118*/ 	.byte	0x03, 0x50
        /*011a*/ 	.short	0x0000


	//----- nvinfo : EIATTR_MAXREG_COUNT
	.align		4
        /*011c*/ 	.byte	0x03, 0x1b
        /*011e*/ 	.short	0x00ff


	//----- nvinfo : EIATTR_MERCURY_ISA_VERSION
	.align		4
        /*0120*/ 	.byte	0x03, 0x5f
        /*0122*/ 	.short	0x0101


	//----- nvinfo : EIATTR_VRC_CTA_INIT_COUNT
	.align		4
        /*0124*/ 	.byte	0x02, 0x4a
	.zero		1
	.zero		1


	//----- nvinfo : EIATTR_EXIT_INSTR_OFFSETS
	.align		4
        /*0128*/ 	.byte	0x04, 0x1c
        /*012a*/ 	.short	(.L_43 - .L_42)


	//   ....[0]....
.L_42:
        /*012c*/ 	.word	0x00000070


	//   ....[1]....
        /*0130*/ 	.word	0x00000130


	//   ....[2]....
        /*0134*/ 	.word	0x00000330


	//   ....[3]....
        /*0138*/ 	.word	0x00000450


	//   ....[4]....
        /*013c*/ 	.word	0x00000470


	//   ....[5]....
        /*0140*/ 	.word	0x000004a0


	//   ....[6]....
        /*0144*/ 	.word	0x00000640


	//   ....[7]....
        /*0148*/ 	.word	0x00000690


	//   ....[8]....
        /*014c*/ 	.word	0x000006c0


	//----- nvinfo : EIATTR_CRS_STACK_SIZE
	.align		4
.L_43:
        /*0150*/ 	.byte	0x04, 0x1e
        /*0152*/ 	.short	(.L_45 - .L_44)
.L_44:
        /*0154*/ 	.word	0x00000000


	//----- nvinfo : EIATTR_CBANK_PARAM_SIZE
	.align		4
.L_45:
        /*0158*/ 	.byte	0x03, 0x19
        /*015a*/ 	.short	0x0068


	//----- nvinfo : EIATTR_PARAM_CBANK
	.align		4
        /*015c*/ 	.byte	0x04, 0x0a
        /*015e*/ 	.short	(.L_47 - .L_46)
	.align		4
.L_46:
        /*0160*/ 	.word	index@(.nv.constant0.cuda_glia_update_live)
        /*0164*/ 	.short	0x0380
        /*0166*/ 	.short	0x0068


	//----- nvinfo : EIATTR_SW_WAR
	.align		4
.L_47:
        /*0168*/ 	.byte	0x04, 0x36
        /*016a*/ 	.short	(.L_49 - .L_48)
.L_48:
        /*016c*/ 	.word	0x00000008
.L_49:


//--------------------- .nv.callgraph             --------------------------
	.section	.nv.callgraph,"",@"SHT_CUDA_CALLGRAPH"
	.align	4
	.sectionentsize	8
	.align		4
        /*0000*/ 	.word	0x00000000
	.align		4
        /*0004*/ 	.word	0xffffffff
	.align		4
        /*0008*/ 	.word	0x00000000
	.align		4
        /*000c*/ 	.word	0xfffffffe
	.align		4
        /*0010*/ 	.word	0x00000000
	.align		4
        /*0014*/ 	.word	0xfffffffd
	.align		4
        /*0018*/ 	.word	0x00000000
	.align		4
        /*001c*/ 	.word	0xfffffffc


//--------------------- .text.cuda_glia_update_live --------------------------
	.section	.text.cuda_glia_update_live,"ax",@progbits
	.align	128
        .global         cuda_glia_update_live
        .type           cuda_glia_update_live,@function
        .size           cuda_glia_update_live,(.L_x_7 - cuda_glia_update_live)
        .other          cuda_glia_update_live,@"STO_CUDA_ENTRY STV_DEFAULT"
cuda_glia_update_live:
.text.cuda_glia_update_live:
[----:B------:R-:W-:Y:S01]  /*0000*/  LDC R1, c[0x0][0x37c] ;  /* 0x0000df00ff017b82 */ /* 0x000fe20000000800 */
[----:B------:R-:W0:Y:S07]  /*0010*/  S2R R9, SR_TID.X ;  /* 0x0000000000097919 */ /* 0x000e2e0000002100 */
[----:B------:R-:W0:Y:S01]  /*0020*/  S2UR UR4, SR_CTAID.X ;  /* 0x00000000000479c3 */ /* 0x000e220000002500 */
[----:B------:R-:W1:Y:S07]  /*0030*/  LDCU UR5, c[0x0][0x380] ;  /* 0x00007000ff0577ac */ /* 0x000e6e0008000800 */
[----:B------:R-:W0:Y:S02]  /*0040*/  LDC R0, c[0x0][0x360] ;  /* 0x0000d800ff007b82 */ /* 0x000e240000000800 */
[----:B0-----:R-:W-:-:S05]  /*0050*/  IMAD R9, R0, UR4, R9 ;  /* 0x0000000400097c24 */ /* 0x001fca000f8e0209 */
[----:B-1----:R-:W-:-:S13]  /*0060*/  ISETP.GE.AND P0, PT, R9, UR5, PT ;  /* 0x0000000509007c0c */ /* 0x002fda000bf06270 */
[----:B------:R-:W-:Y:S05]  /*0070*/  @P0 EXIT ;  /* 0x000000000000094d */ /* 0x000fea0003800000 */
[----:B------:R-:W0:Y:S01]  /*0080*/  LDCU.64 UR6, c[0x0][0x3c0] ;  /* 0x00007800ff0677ac */ /* 0x000e220008000a00 */
[----:B------:R-:W1:Y:S01]  /*0090*/  LDC.64 R4, c[0x0][0x3b8] ;  /* 0x0000ee00ff047b82 */ /* 0x000e620000000a00 */
[----:B------:R-:W2:Y:S01]  /*00a0*/  LDCU.64 UR4, c[0x0][0x358] ;  /* 0x00006b00ff0477ac */ /* 0x000ea20008000a00 */
[----:B0-----:R-:W-:-:S04]  /*00b0*/  IADD3 R2, P0, PT, R9, UR6, RZ ;  /* 0x0000000609027c10 */ /* 0x001fc8000ff1e0ff */
[----:B------:R-:W-:-:S05]  /*00c0*/  LEA.HI.X.SX32 R3, R9, UR7, 0x1, P0 ;  /* 0x0000000709037c11 */ /* 0x000fca00080f0eff */
[----:B--2---:R-:W2:Y:S01]  /*00d0*/  LDG.E.U8 R6, desc[UR4][R2.64] ;  /* 0x0000000402067981 */ /* 0x004ea2000c1e1100 */
[----:B-1----:R-:W-:-:S05]  /*00e0*/  IMAD.WIDE R4, R9, 0x4, R4 ;  /* 0x0000000409047825 */ /* 0x002fca00078e0204 */
[----:B------:R0:W5:Y:S01]  /*00f0*/  LDG.E R0, desc[UR4][R4.64] ;  /* 0x0000000404007981 */ /* 0x000162000c1e1900 */
[----:B--2---:R-:W-:-:S13]  /*0100*/  ISETP.NE.AND P0, PT, R6, 0x1, PT ;  /* 0x000000010600780c */ /* 0x004fda0003f05270 */
[----:B0-----:R-:W-:Y:S05]  /*0110*/  @!P0 BRA `(.L_x_0) ;  /* 0x0000000000e48947 */ /* 0x001fea0003800000 */
[----:B------:R-:W-:-:S13]  /*0120*/  ISETP.NE.AND P0, PT, R6, 0x2, PT ;  /* 0x000000020600780c */ /* 0x000fda0003f05270 */
[----:B------:R-:W-:Y:S05]  /*0130*/  @P0 EXIT ;  /* 0x000000000000094d */ /* 0x000fea0003800000 */
[----:B------:R-:W0:Y:S01]  /*0140*/  LDC.64 R4, c[0x0][0x3c8] ;  /* 0x0000f200ff047b82 */ /* 0x000e220000000a00 */
[----:B------:R-:W1:Y:S01]  /*0150*/  LDCU UR6, c[0x0][0x3e0] ;  /* 0x00007c00ff0677ac */ /* 0x000e620008000800 */
[----:B0-----:R-:W-:-:S05]  /*0160*/  IMAD.WIDE R4, R9, 0x4, R4 ;  /* 0x0000000409047825 */ /* 0x001fca00078e0204 */
[----:B------:R-:W1:Y:S01]  /*0170*/  LDG.E R8, desc[UR4][R4.64] ;  /* 0x0000000404087981 */ /* 0x000e62000c1e1900 */
[----:B------:R-:W-:Y:S01]  /*0180*/  BSSY.RECONVERGENT B0, `(.L_x_1) ;  /* 0x000000b000007945 */ /* 0x000fe20003800200 */
[----:B-1----:R-:W-:-:S13]  /*0190*/  ISETP.GT.U32.AND P0, PT, R8, UR6, PT ;  /* 0x0000000608007c0c */ /* 0x002fda000bf04070 */
[----:B------:R-:W-:Y:S05]  /*01a0*/  @P0 BRA `(.L_x_2) ;  /* 0x0000000000200947 */ /* 0x000fea0003800000 */
[----:B------:R-:W0:Y:S01]  /*01b0*/  LDC.64 R6, c[0x0][0x388] ;  /* 0x0000e200ff067b82 */ /* 0x000e220000000a00 */
[----:B------:R-:W1:Y:S02]  /*01c0*/  LDCU UR6, c[0x0][0x3d8] ;  /* 0x00007b00ff0677ac */ /* 0x000e640008000800 */
[----:B-1---5:R-:W-:Y:S01]  /*01d0*/  VIADD R9, R0, UR6 ;  /* 0x0000000600097c36 */ /* 0x022fe20008000000 */
[----:B------:R-:W1:Y:S03]  /*01e0*/  LDCU UR6, c[0x0][0x3ac] ;  /* 0x00007580ff0677ac */ /* 0x000e660008000800 */
[----:B0-----:R-:W-:-:S06]  /*01f0*/  IMAD.WIDE R6, R9, 0x4, R6 ;  /* 0x0000000409067825 */ /* 0x001fcc00078e0206 */
[----:B------:R-:W1:Y:S02]  /*0200*/  LDG.E R6, desc[UR4][R6.64] ;  /* 0x0000000406067981 */ /* 0x000e64000c1e1900 */
[----:B-1----:R-:W-:-:S13]  /*0210*/  FSETP.GE.AND P0, PT, R6, UR6, PT ;  /* 0x0000000606007c0b */ /* 0x002fda000bf06000 */
[----:B------:R-:W-:Y:S05]  /*0220*/  @!P0 BRA `(.L_x_3) ;  /* 0x0000000000448947 */ /* 0x000fea0003800000 */
.L_x_2:
[----:B------:R-:W-:Y:S05]  /*0230*/  BSYNC.RECONVERGENT B0 ;  /* 0x0000000000007941 */ /* 0x000fea0003800200 */
.L_x_1:
[----:B------:R-:W0:Y:S01]  /*0240*/  LDC.64 R4, c[0x0][0x398] ;  /* 0x0000e600ff047b82 */ /* 0x000e220000000a00 */
[----:B------:R-:W1:Y:S01]  /*0250*/  LDCU.64 UR6, c[0x0][0x3d0] ;  /* 0x00007a00ff0677ac */ /* 0x000e620008000a00 */
[----:B------:R-:W-:Y:S01]  /*0260*/  IMAD.MOV.U32 R10, RZ, RZ, 0x4 ;  /* 0x00000004ff0a7424 */ /* 0x000fe200078e00ff */
[----:B------:R-:W-:Y:S01]  /*0270*/  STG.E.U8 desc[UR4][R2.64], RZ ;  /* 0x000000ff02007986 */ /* 0x000fe2000c101104 */
[----:B------:R-:W-:-:S04]  /*0280*/  IMAD.MOV.U32 R11, RZ, RZ, -0x40800000 ;  /* 0xbf800000ff0b7424 */ /* 0x000fc800078e00ff */
[----:B------:R-:W2:Y:S08]  /*0290*/  LDC.64 R6, c[0x0][0x390] ;  /* 0x0000e400ff067b82 */ /* 0x000eb00000000a00 */
[----:B------:R-:W3:Y:S01]  /*02a0*/  LDC R13, c[0x0][0x3dc] ;  /* 0x0000f700ff0d7b82 */ /* 0x000ee20000000800 */
[----:B-1---5:R-:W-:-:S04]  /*02b0*/  IADD3 R8, P0, PT, R0, UR6, RZ ;  /* 0x0000000600087c10 */ /* 0x022fc8000ff1e0ff */
[C---:B------:R-:W-:Y:S01]  /*02c0*/  LEA.HI.X.SX32 R9, R0.reuse, UR7, 0x1, P0 ;  /* 0x0000000700097c11 */ /* 0x040fe200080f0eff */
[----:B0-----:R-:W-:-:S05]  /*02d0*/  IMAD.WIDE R4, R0, 0x4, R4 ;  /* 0x0000000400047825 */ /* 0x001fca00078e0204 */
[----:B------:R-:W-:Y:S01]  /*02e0*/  STG.E desc[UR4][R4.64], R11 ;  /* 0x0000000b04007986 */ /* 0x000fe2000c101904 */
[----:B--2---:R-:W-:Y:S01]  /*02f0*/  IMAD.WIDE R6, R0, 0x4, R6 ;  /* 0x0000000400067825 */ /* 0x004fe200078e0206 */
[----:B------:R-:W-:-:S04]  /*0300*/  PRMT R0, R10, 0x7610, R0 ;  /* 0x000076100a007816 */ /* 0x000fc80000000000 */
[----:B---3--:R-:W-:Y:S04]  /*0310*/  STG.E desc[UR4][R6.64], R13 ;  /* 0x0000000d06007986 */ /* 0x008fe8000c101904 */
[----:B------:R-:W-:Y:S01]  /*0320*/  STG.E.U8 desc[UR4][R8.64], R0 ;  /* 0x0000000008007986 */ /* 0x000fe2000c101104 */
[----:B------:R-:W-:Y:S05]  /*0330*/  EXIT ;  /* 0x000000000000794d */ /* 0x000fea0003800000 */
.L_x_3:
[----:B------:R-:W0:Y:S02]  /*0340*/  LDCU UR6, c[0x0][0x3b0] ;  /* 0x00007600ff0677ac */ /* 0x000e240008000800 */
[----:B0-----:R-:W-:-:S13]  /*0350*/  FSETP.GEU.AND P0, PT, R6, UR6, PT ;  /* 0x0000000606007c0b */ /* 0x001fda000bf0e000 */
[----:B------:R-:W-:Y:S05]  /*0360*/  @P0 BRA `(.L_x_4) ;  /* 0x0000000000440947 */ /* 0x000fea0003800000 */
[----:B------:R-:W0:Y:S01]  /*0370*/  LDCU.64 UR6, c[0x0][0x3d0] ;  /* 0x00007a00ff0677ac */ /* 0x000e220008000a00 */
[----:B------:R-:W1:Y:S01]  /*0380*/  LDC.64 R6, c[0x0][0x398] ;  /* 0x0000e600ff067b82 */ /* 0x000e620000000a00 */
[----:B------:R-:W-:Y:S02]  /*0390*/  IMAD.MOV.U32 R12, RZ, RZ, 0x5 ;  /* 0x00000005ff0c7424 */ /* 0x000fe400078e00ff */
[----:B------:R-:W-:-:S05]  /*03a0*/  IMAD.MOV.U32 R10, RZ, RZ, 0x1 ;  /* 0x00000001ff0a7424 */ /* 0x000fca00078e00ff */
[----:B------:R-:W2:Y:S01]  /*03b0*/  LDC R11, c[0x0][0x3a4] ;  /* 0x0000e900ff0b7b82 */ /* 0x000ea20000000800 */
[----:B------:R3:W-:Y:S01]  /*03c0*/  STG.E.U8 desc[UR4][R2.64], R10 ;  /* 0x0000000a02007986 */ /* 0x0007e2000c101104 */
[C---:B0-----:R-:W-:Y:S01]  /*03d0*/  IADD3 R8, P0, PT, R0.reuse, UR6, RZ ;  /* 0x0000000600087c10 */ /* 0x041fe2000ff1e0ff */
[----:B------:R-:W0:Y:S03]  /*03e0*/  LDCU UR6, c[0x0][0x3e4] ;  /* 0x00007c80ff0677ac */ /* 0x000e260008000800 */
[C---:B------:R-:W-:Y:S01]  /*03f0*/  LEA.HI.X.SX32 R9, R0.reuse, UR7, 0x1, P0 ;  /* 0x0000000700097c11 */ /* 0x040fe200080f0eff */
[----:B-1----:R-:W-:Y:S01]  /*0400*/  IMAD.WIDE R6, R0, 0x4, R6 ;  /* 0x0000000400067825 */ /* 0x002fe200078e0206 */
[----:B------:R-:W-:-:S04]  /*0410*/  PRMT R0, R12, 0x7610, R0 ;  /* 0x000076100c007816 */ /* 0x000fc80000000000 */
[----:B--2---:R3:W-:Y:S01]  /*0420*/  STG.E desc[UR4][R6.64], R11 ;  /* 0x0000000b06007986 */ /* 0x0047e2000c101904 */
[----:B0-----:R-:W-:-:S03]  /*0430*/  ISETP.NE.AND P0, PT, RZ, UR6, PT ;  /* 0x00000006ff007c0c */ /* 0x001fc6000bf05270 */
[----:B------:R3:W-:Y:S10]  /*0440*/  STG.E.U8 desc[UR4][R8.64], R0 ;  /* 0x0000000008007986 */ /* 0x0007f4000c101104 */
[----:B------:R-:W-:Y:S05]  /*0450*/  @!P0 EXIT ;  /* 0x000000000000894d */ /* 0x000fea0003800000 */
[----:B------:R-:W-:Y:S01]  /*0460*/  STG.E desc[UR4][R4.64], RZ ;  /* 0x000000ff04007986 */ /* 0x000fe2000c101904 */
[----:B------:R-:W-:Y:S05]  /*0470*/  EXIT ;  /* 0x000000000000794d */ /* 0x000fea0003800000 */
.L_x_4:
[----:B------:R-:W-:-:S05]  /*0480*/  IADD3 R3, PT, PT, R8, 0x1, RZ ;  /* 0x0000000108037810 */ /* 0x000fca0007ffe0ff */
[----:B------:R-:W-:Y:S01]  /*0490*/  STG.E desc[UR4][R4.64], R3 ;  /* 0x0000000304007986 */ /* 0x000fe2000c101904 */
[----:B------:R-:W-:Y:S05]  /*04a0*/  EXIT ;  /* 0x000000000000794d */ /* 0x000fea0003800000 */
.L_x_0:
        /* <DEDUP_REMOVED lines=8> */
[----:B------:R-:W0:Y:S01]  /*0530*/  LDC.64 R4, c[0x0][0x398] ;  /* 0x0000e600ff047b82 */ /* 0x000e220000000a00 */
[----:B------:R-:W-:Y:S01]  /*0540*/  IMAD.MOV.U32 R12, RZ, RZ, 0x2 ;  /* 0x00000002ff0c7424 */ /* 0x000fe200078e00ff */
[----:B------:R-:W1:Y:S06]  /*0550*/  LDCU.64 UR6, c[0x0][0x3d0] ;  /* 0x00007a00ff0677ac */ /* 0x000e6c0008000a00 */
[----:B------:R-:W2:Y:S08]  /*0560*/  LDC.64 R6, c[0x0][0x3c8] ;  /* 0x0000f200ff067b82 */ /* 0x000eb00000000a00 */
[----:B------:R-:W3:Y:S01]  /*0570*/  LDC R13, c[0x0][0x3a0] ;  /* 0x0000e800ff0d7b82 */ /* 0x000ee20000000800 */
[----:B0-----:R-:W-:-:S04]  /*0580*/  IMAD.WIDE R4, R0, 0x4, R4 ;  /* 0x0000000400047825 */ /* 0x001fc800078e0204 */
[----:B--2---:R-:W-:Y:S01]  /*0590*/  IMAD.WIDE R6, R9, 0x4, R6 ;  /* 0x0000000409067825 */ /* 0x004fe200078e0206 */
[----:B---3--:R-:W-:Y:S04]  /*05a0*/  STG.E desc[UR4][R4.64], R13 ;  /* 0x0000000d04007986 */ /* 0x008fe8000c101904 */
[----:B------:R-:W-:Y:S04]  /*05b0*/  STG.E.U8 desc[UR4][R2.64], R12 ;  /* 0x0000000c02007986 */ /* 0x000fe8000c101104 */
[----:B------:R-:W2:Y:S01]  /*05c0*/  LDG.E R10, desc[UR4][R6.64] ;  /* 0x00000004060a7981 */ /* 0x000ea2000c1e1900 */
[----:B-1----:R-:W-:Y:S01]  /*05d0*/  IADD3 R8, P0, PT, R0, UR6, RZ ;  /* 0x0000000600087c10 */ /* 0x002fe2000ff1e0ff */
[----:B------:R-:W-:-:S03]  /*05e0*/  IMAD.MOV.U32 R14, RZ, RZ, 0x6 ;  /* 0x00000006ff0e7424 */ /* 0x000fc600078e00ff */
[----:B------:R-:W-:Y:S02]  /*05f0*/  LEA.HI.X.SX32 R9, R0, UR7, 0x1, P0 ;  /* 0x0000000700097c11 */ /* 0x000fe400080f0eff */
[----:B------:R-:W-:Y:S02]  /*0600*/  PRMT R0, R14, 0x7610, R0 ;  /* 0x000076100e007816 */ /* 0x000fe40000000000 */
[----:B--2---:R-:W-:-:S05]  /*0610*/  IADD3 R11, PT, PT, R10, 0x1, RZ ;  /* 0x000000010a0b7810 */ /* 0x004fca0007ffe0ff */
[----:B------:R-:W-:Y:S04]  /*0620*/  STG.E desc[UR4][R6.64], R11 ;  /* 0x0000000b06007986 */ /* 0x000fe8000c101904 */
[----:B------:R-:W-:Y:S01]  /*0630*/  STG.E.U8 desc[UR4][R8.64], R0 ;  /* 0x0000000008007986 */ /* 0x000fe2000c101104 */
[----:B------:R-:W-:Y:S05]  /*0640*/  EXIT ;  /* 0x000000000000794d */ /* 0x000fea0003800000 */
.L_x_5:
[----:B------:R-:W0:Y:S02]  /*0650*/  LDC.64 R2, c[0x0][0x3c8] ;  /* 0x0000f200ff027b82 */ /* 0x000e240000000a00 */
[----:B0-----:R-:W-:-:S05]  /*0660*/  IMAD.WIDE R2, R9, 0x4, R2 ;  /* 0x0000000409027825 */ /* 0x001fca00078e0202 */
[----:B------:R-:W2:Y:S02]  /*0670*/  LDG.E R0, desc[UR4][R2.64] ;  /* 0x0000000402007981 */ /* 0x000ea4000c1e1900 */
[----:B--2---:R-:W-:-:S13]  /*0680*/  ISETP.NE.AND P0, PT, R0, RZ, PT ;  /* 0x000000ff0000720c */ /* 0x004fda0003f05270 */
[----:B------:R-:W-:Y:S05]  /*0690*/  @!P0 EXIT ;  /* 0x000000000000894d */ /* 0x000fea0003800000 */
[----:B------:R-:W-:-:S05]  /*06a0*/  VIADD R5, R0, 0xffffffff ;  /* 0xffffffff00057836 */ /* 0x000fca0000000000 */
[----:B------:R-:W-:Y:S01]  /*06b0*/  STG.E desc[UR4][R2.64], R5 ;  /* 0x0000000502007986 */ /* 0x000fe2000c101904 */
[----:B------:R-:W-:Y:S05]  /*06c0*/  EXIT ;  /* 0x000000000000794d */ /* 0x000fea0003800000 */
.L_x_6:
[----:B------:R-:W-:-:S00]  /*06d0*/  BRA `(.L_x_6) ;  /* 0xfffffffc00fc7947 */ /* 0x000fc0000383ffff */
[----:B------:R-:W-:-:S00]  /*06e0*/  NOP ;  /* 0x0000000000007918 */ /* 0x000fc00000000000 */
        /* <DEDUP_REMOVED lines=9> */
.L_x_7:


//--------------------- .nv.shared.reserved.0     --------------------------
	.section	.nv.shared.reserved.0,"aw",@nobits
	.weak		__nv_reservedSMEM_offset_0_alias
	.size		__nv_reservedSMEM_offset_0_alias, 0, 64
	.other		__nv_reservedSMEM_offset_0_alias,@"STO_CUDA_RESERVED_SHARED STV_DEFAULT"
__nv_reservedSMEM_offset_0_alias:
	.zero		0
	.zero		64


//--------------------- .nv.constant0.cuda_glia_update_live --------------------------
	.section	.nv.constant0.cuda_glia_update_live,"a",@progbits
	.sectionflags	@""
	.align	4
.nv.constant0.cuda_glia_update_live:
	.zero		1000


//--------------------- SYMBOLS --------------------------

	.type		.nv.reservedSmem.offset0,@object
	.size		.nv.reservedSmem.offset0,0x4
